//
// Generated by NVIDIA NVVM Compiler
//
// Compiler Build ID: CL-36424714
// Cuda compilation tools, release 13.0, V13.0.88
// Based on NVVM 20.0.0
//

.version 9.0
.target sm_100
.address_size 64

	// .globl	_Z7computePiS_S_S_S_S_i
// _ZZ7computePiS_S_S_S_S_iE4len1 has been demoted
// _ZZ7computePiS_S_S_S_S_iE4len2 has been demoted
// _ZZ7computePiS_S_S_S_S_iE10curr_depth has been demoted

.visible .entry _Z7computePiS_S_S_S_S_i(
	.param .u64 .ptr .align 1 _Z7computePiS_S_S_S_S_i_param_0,
	.param .u64 .ptr .align 1 _Z7computePiS_S_S_S_S_i_param_1,
	.param .u64 .ptr .align 1 _Z7computePiS_S_S_S_S_i_param_2,
	.param .u64 .ptr .align 1 _Z7computePiS_S_S_S_S_i_param_3,
	.param .u64 .ptr .align 1 _Z7computePiS_S_S_S_S_i_param_4,
	.param .u64 .ptr .align 1 _Z7computePiS_S_S_S_S_i_param_5,
	.param .u32 _Z7computePiS_S_S_S_S_i_param_6
)
{
	.reg .pred 	%p<24>;
	.reg .b32 	%r<83>;
	.reg .b64 	%rd<37>;
	// demoted variable
	.shared .align 4 .u32 _ZZ7computePiS_S_S_S_S_iE4len1;
	// demoted variable
	.shared .align 4 .u32 _ZZ7computePiS_S_S_S_S_iE4len2;
	// demoted variable
	.shared .align 4 .u32 _ZZ7computePiS_S_S_S_S_iE10curr_depth;
	ld.param.u64 	%rd10, [_Z7computePiS_S_S_S_S_i_param_0];
	ld.param.u64 	%rd11, [_Z7computePiS_S_S_S_S_i_param_2];
	ld.param.u64 	%rd9, [_Z7computePiS_S_S_S_S_i_param_3];
	ld.param.u64 	%rd12, [_Z7computePiS_S_S_S_S_i_param_4];
	ld.param.u64 	%rd13, [_Z7computePiS_S_S_S_S_i_param_5];
	ld.param.u32 	%r36, [_Z7computePiS_S_S_S_S_i_param_6];
	cvta.to.global.u64 	%rd1, %rd10;
	cvta.to.global.u64 	%rd2, %rd13;
	cvta.to.global.u64 	%rd3, %rd12;
	cvta.to.global.u64 	%rd4, %rd11;
	mov.u32 	%r1, %tid.x;
	setp.ge.s32 	%p1, %r1, %r36;
	@%p1 bra 	$L__BB0_13;
	not.b32 	%r37, %r1;
	add.s32 	%r38, %r36, %r37;
	shr.u32 	%r39, %r38, 10;
	add.s32 	%r2, %r39, 1;
	and.b32  	%r3, %r2, 15;
	setp.lt.u32 	%p2, %r38, 15360;
	mov.u32 	%r73, %r1;
	@%p2 bra 	$L__BB0_4;
	and.b32  	%r4, %r2, 8388592;
	mov.b32 	%r72, 0;
	mov.u32 	%r73, %r1;
$L__BB0_3:
	.pragma "nounroll";
	mul.wide.u32 	%rd14, %r73, 4;
	add.s64 	%rd15, %rd4, %rd14;
	mov.b32 	%r41, 1000000000;
	st.global.u32 	[%rd15], %r41;
	st.global.u32 	[%rd15+4096], %r41;
	st.global.u32 	[%rd15+8192], %r41;
	st.global.u32 	[%rd15+12288], %r41;
	st.global.u32 	[%rd15+16384], %r41;
	st.global.u32 	[%rd15+20480], %r41;
	st.global.u32 	[%rd15+24576], %r41;
	st.global.u32 	[%rd15+28672], %r41;
	st.global.u32 	[%rd15+32768], %r41;
	st.global.u32 	[%rd15+36864], %r41;
	st.global.u32 	[%rd15+40960], %r41;
	st.global.u32 	[%rd15+45056], %r41;
	st.global.u32 	[%rd15+49152], %r41;
	st.global.u32 	[%rd15+53248], %r41;
	st.global.u32 	[%rd15+57344], %r41;
	st.global.u32 	[%rd15+61440], %r41;
	add.s32 	%r73, %r73, 16384;
	add.s32 	%r72, %r72, 16;
	setp.ne.s32 	%p3, %r72, %r4;
	@%p3 bra 	$L__BB0_3;
$L__BB0_4:
	setp.eq.s32 	%p4, %r3, 0;
	@%p4 bra 	$L__BB0_13;
	and.b32  	%r10, %r2, 7;
	setp.lt.u32 	%p5, %r3, 8;
	@%p5 bra 	$L__BB0_7;
	mul.wide.u32 	%rd16, %r73, 4;
	add.s64 	%rd17, %rd4, %rd16;
	mov.b32 	%r42, 1000000000;
	st.global.u32 	[%rd17], %r42;
	st.global.u32 	[%rd17+4096], %r42;
	st.global.u32 	[%rd17+8192], %r42;
	st.global.u32 	[%rd17+12288], %r42;
	st.global.u32 	[%rd17+16384], %r42;
	st.global.u32 	[%rd17+20480], %r42;
	st.global.u32 	[%rd17+24576], %r42;
	st.global.u32 	[%rd17+28672], %r42;
	add.s32 	%r73, %r73, 8192;
$L__BB0_7:
	setp.eq.s32 	%p6, %r10, 0;
	@%p6 bra 	$L__BB0_13;
	and.b32  	%r13, %r2, 3;
	setp.lt.u32 	%p7, %r10, 4;
	@%p7 bra 	$L__BB0_10;
	mul.wide.u32 	%rd18, %r73, 4;
	add.s64 	%rd19, %rd4, %rd18;
	mov.b32 	%r43, 1000000000;
	st.global.u32 	[%rd19], %r43;
	st.global.u32 	[%rd19+4096], %r43;
	st.global.u32 	[%rd19+8192], %r43;
	st.global.u32 	[%rd19+12288], %r43;
	add.s32 	%r73, %r73, 4096;
$L__BB0_10:
	setp.eq.s32 	%p8, %r13, 0;
	@%p8 bra 	$L__BB0_13;
	mov.b32 	%r77, 0;
$L__BB0_12:
	.pragma "nounroll";
	mul.wide.u32 	%rd20, %r73, 4;
	add.s64 	%rd21, %rd4, %rd20;
	mov.b32 	%r45, 1000000000;
	st.global.u32 	[%rd21], %r45;
	add.s32 	%r73, %r73, 1024;
	add.s32 	%r77, %r77, 1;
	setp.ne.s32 	%p9, %r77, %r13;
	@%p9 bra 	$L__BB0_12;
$L__BB0_13:
	setp.ne.s32 	%p10, %r1, 0;
	@%p10 bra 	$L__BB0_15;
	mov.b32 	%r46, 0;
	st.global.u32 	[%rd4], %r46;
	st.shared.u32 	[_ZZ7computePiS_S_S_S_S_iE10curr_depth], %r46;
	mov.b32 	%r47, 1;
	st.shared.u32 	[_ZZ7computePiS_S_S_S_S_iE4len1], %r47;
	st.shared.u32 	[_ZZ7computePiS_S_S_S_S_iE4len2], %r46;
	st.global.u32 	[%rd3], %r46;
$L__BB0_15:
	bar.sync 	0;
	ld.shared.u32 	%r78, [_ZZ7computePiS_S_S_S_S_iE4len1];
$L__BB0_16:
	min.s32 	%r48, %r36, %r78;
	setp.le.s32 	%p11, %r48, %r1;
	@%p11 bra 	$L__BB0_24;
	mov.u32 	%r79, %r1;
$L__BB0_18:
	mul.wide.u32 	%rd22, %r79, 4;
	add.s64 	%rd5, %rd3, %rd22;
	ld.global.u32 	%r49, [%rd5];
	mul.wide.s32 	%rd23, %r49, 4;
	add.s64 	%rd24, %rd1, %rd23;
	ld.global.u32 	%r80, [%rd24];
	ld.global.u32 	%r50, [%rd24+4];
	setp.ge.s32 	%p12, %r80, %r50;
	@%p12 bra 	$L__BB0_23;
	add.s64 	%rd6, %rd4, %rd22;
$L__BB0_20:
	mul.wide.s32 	%rd26, %r80, 4;
	add.s64 	%rd27, %rd4, %rd26;
	ld.global.u32 	%r51, [%rd6];
	add.s32 	%r52, %r51, 1;
	atom.relaxed.global.cas.b32 	%r53, [%rd27], 1000000000, %r52;
	setp.ne.s32 	%p13, %r53, 1000000000;
	@%p13 bra 	$L__BB0_22;
	atom.shared.add.u32 	%r54, [_ZZ7computePiS_S_S_S_S_iE4len2], 1;
	mul.wide.s32 	%rd28, %r54, 4;
	add.s64 	%rd29, %rd2, %rd28;
	st.global.u32 	[%rd29], %r80;
$L__BB0_22:
	add.s32 	%r80, %r80, 1;
	ld.global.u32 	%r55, [%rd5];
	mul.wide.s32 	%rd30, %r55, 4;
	add.s64 	%rd31, %rd1, %rd30;
	ld.global.u32 	%r56, [%rd31+4];
	setp.lt.s32 	%p14, %r80, %r56;
	@%p14 bra 	$L__BB0_20;
$L__BB0_23:
	add.s32 	%r79, %r79, 1024;
	setp.lt.s32 	%p15, %r79, %r48;
	@%p15 bra 	$L__BB0_18;
$L__BB0_24:
	setp.ne.s32 	%p16, %r1, 0;
	bar.sync 	0;
	@%p16 bra 	$L__BB0_34;
	ld.shared.u32 	%r29, [_ZZ7computePiS_S_S_S_S_iE4len2];
	setp.lt.s32 	%p17, %r29, 1;
	@%p17 bra 	$L__BB0_33;
	and.b32  	%r30, %r29, 3;
	setp.lt.u32 	%p18, %r29, 4;
	mov.b32 	%r82, 0;
	@%p18 bra 	$L__BB0_29;
	and.b32  	%r82, %r29, 2147483644;
	mov.b32 	%r81, 0;
$L__BB0_28:
	mul.wide.u32 	%rd32, %r81, 4;
	add.s64 	%rd33, %rd2, %rd32;
	ld.global.u32 	%r59, [%rd33];
	add.s64 	%rd34, %rd3, %rd32;
	st.global.u32 	[%rd34], %r59;
	ld.global.u32 	%r60, [%rd33+4];
	st.global.u32 	[%rd34+4], %r60;
	ld.global.u32 	%r61, [%rd33+8];
	st.global.u32 	[%rd34+8], %r61;
	ld.global.u32 	%r62, [%rd33+12];
	st.global.u32 	[%rd34+12], %r62;
	add.s32 	%r81, %r81, 4;
	setp.ne.s32 	%p19, %r81, %r82;
	@%p19 bra 	$L__BB0_28;
$L__BB0_29:
	setp.eq.s32 	%p20, %r30, 0;
	@%p20 bra 	$L__BB0_33;
	mul.wide.u32 	%rd35, %r82, 4;
	add.s64 	%rd7, %rd2, %rd35;
	ld.global.u32 	%r63, [%rd7];
	add.s64 	%rd8, %rd3, %rd35;
	st.global.u32 	[%rd8], %r63;
	setp.eq.s32 	%p21, %r30, 1;
	@%p21 bra 	$L__BB0_33;
	ld.global.u32 	%r64, [%rd7+4];
	st.global.u32 	[%rd8+4], %r64;
	setp.eq.s32 	%p22, %r30, 2;
	@%p22 bra 	$L__BB0_33;
	ld.global.u32 	%r65, [%rd7+8];
	st.global.u32 	[%rd8+8], %r65;
$L__BB0_33:
	st.shared.u32 	[_ZZ7computePiS_S_S_S_S_iE4len1], %r29;
	mov.b32 	%r66, 0;
	st.shared.u32 	[_ZZ7computePiS_S_S_S_S_iE4len2], %r66;
	ld.shared.u32 	%r67, [_ZZ7computePiS_S_S_S_S_iE10curr_depth];
	add.s32 	%r68, %r67, 1;
	st.shared.u32 	[_ZZ7computePiS_S_S_S_S_iE10curr_depth], %r68;
$L__BB0_34:
	bar.sync 	0;
	ld.shared.u32 	%r78, [_ZZ7computePiS_S_S_S_S_iE4len1];
	setp.ne.s32 	%p23, %r78, 0;
	@%p23 bra 	$L__BB0_16;
	cvta.to.global.u64 	%rd36, %rd9;
	ld.shared.u32 	%r69, [_ZZ7computePiS_S_S_S_S_iE10curr_depth];
	add.s32 	%r70, %r69, -1;
	st.global.u32 	[%rd36], %r70;
	ret;

}


// ===== COMPILED SASS (sm_100) =====

	.target	sm_100

	.elftype	@"ET_EXEC"


//--------------------- .note.nv.tkinfo           --------------------------
	.section	.note.nv.tkinfo,"",@"SHT_NOTE"
	.sectionflags	@"SHF_NOTE_NV_TKINFO"
	.tkinfo
        /*0018*/ 	.word	0x00000002
        /*0030*/ 	.string	""
        /*0030*/ 	.string	"ptxas"
        /*0030*/ 	.string	"Cuda compilation tools, release 13.0, V13.0.88"
        /*0030*/ 	.string	"Build cuda_13.0.r13.0/compiler.36424714_0"
        /*0030*/ 	.string	"-arch sm_100 -m 64 "



//--------------------- .note.nv.cuinfo           --------------------------
	.section	.note.nv.cuinfo,"",@"SHT_NOTE"
	.sectionflags	@"SHF_NOTE_NV_CUINFO"
        /*0018*/ 	.short	0x0002
        /*001a*/ 	.short	0x0064
        /*001c*/ 	.short	0x0082
	.zero		2


//--------------------- .nv.info                  --------------------------
	.section	.nv.info,"",@"SHT_CUDA_INFO"
	.align	4


	//----- nvinfo : EIATTR_REGCOUNT
	.align		4
        /*0000*/ 	.byte	0x04, 0x2f
        /*0002*/ 	.short	(.L_1 - .L_0)
	.align		4
.L_0:
        /*0004*/ 	.word	index@(_Z7computePiS_S_S_S_S_i)
        /*0008*/ 	.word	0x00000020


	//----- nvinfo : EIATTR_FRAME_SIZE
	.align		4
.L_1:
        /*000c*/ 	.byte	0x04, 0x11
        /*000e*/ 	.short	(.L_3 - .L_2)
	.align		4
.L_2:
        /*0010*/ 	.word	index@(_Z7computePiS_S_S_S_S_i)
        /*0014*/ 	.word	0x00000000


	//----- nvinfo : EIATTR_MIN_STACK_SIZE
	.align		4
.L_3:
        /*0018*/ 	.byte	0x04, 0x12
        /*001a*/ 	.short	(.L_5 - .L_4)
	.align		4
.L_4:
        /*001c*/ 	.word	index@(_Z7computePiS_S_S_S_S_i)
        /*0020*/ 	.word	0x00000000
.L_5:


//--------------------- .nv.compat                --------------------------
	.section	.nv.compat,"",@"SHT_CUDA_COMPAT_INFO"
	.align	4
        /*0000*/ 	.byte	0x02, 0x09, 0x00, 0x00, 0x02, 0x02, 0x01, 0x00, 0x02, 0x05, 0x05, 0x00, 0x03, 0x07, 0x01, 0x01
        /*0010*/ 	.byte	0x02, 0x03, 0x00, 0x00, 0x02, 0x06, 0x01, 0x00, 0x04, 0x0b, 0x08, 0x00, 0x09, 0x00, 0x00, 0x00
        /*0020*/ 	.byte	0x00, 0x00, 0x00, 0x00


//--------------------- .nv.info._Z7computePiS_S_S_S_S_i --------------------------
	.section	.nv.info._Z7computePiS_S_S_S_S_i,"",@"SHT_CUDA_INFO"
	.sectionflags	@""
	.align	4


	//----- nvinfo : EIATTR_CUDA_API_VERSION
	.align		4
        /*0000*/ 	.byte	0x04, 0x37
        /*0002*/ 	.short	(.L_7 - .L_6)
.L_6:
        /*0004*/ 	.word	0x00000082


	//----- nvinfo : EIATTR_KPARAM_INFO
	.align		4
.L_7:
        /*0008*/ 	.byte	0x04, 0x17
        /*000a*/ 	.short	(.L_9 - .L_8)
.L_8:
        /*000c*/ 	.word	0x00000000
        /*0010*/ 	.short	0x0006
        /*0012*/ 	.short	0x0030
        /*0014*/ 	.byte	0x00, 0xf0, 0x11, 0x00


	//----- nvinfo : EIATTR_KPARAM_INFO
	.align		4
.L_9:
        /*0018*/ 	.byte	0x04, 0x17
        /*001a*/ 	.short	(.L_11 - .L_10)
.L_10:
        /*001c*/ 	.word	0x00000000
        /*0020*/ 	.short	0x0005
        /*0022*/ 	.short	0x0028
        /*0024*/ 	.byte	0x00, 0xf5, 0x21, 0x00


	//----- nvinfo : EIATTR_KPARAM_INFO
	.align		4
.L_11:
        /*0028*/ 	.byte	0x04, 0x17
        /*002a*/ 	.short	(.L_13 - .L_12)
.L_12:
        /*002c*/ 	.word	0x00000000
        /*0030*/ 	.short	0x0004
        /*0032*/ 	.short	0x0020
        /*0034*/ 	.byte	0x00, 0xf5, 0x21, 0x00


	//----- nvinfo : EIATTR_KPARAM_INFO
	.align		4
.L_13:
        /*0038*/ 	.byte	0x04, 0x17
        /*003a*/ 	.short	(.L_15 - .L_14)
.L_14:
        /*003c*/ 	.word	0x00000000
        /*0040*/ 	.short	0x0003
        /*0042*/ 	.short	0x0018
        /*0044*/ 	.byte	0x00, 0xf5, 0x21, 0x00


	//----- nvinfo : EIATTR_KPARAM_INFO
	.align		4
.L_15:
        /*0048*/ 	.byte	0x04, 0x17
        /*004a*/ 	.short	(.L_17 - .L_16)
.L_16:
        /*004c*/ 	.word	0x00000000
        /*0050*/ 	.short	0x0002
        /*0052*/ 	.short	0x0010
        /*0054*/ 	.byte	0x00, 0xf5, 0x21, 0x00


	//----- nvinfo : EIATTR_KPARAM_INFO
	.align		4
.L_17:
        /*0058*/ 	.byte	0x04, 0x17
        /*005a*/ 	.short	(.L_19 - .L_18)
.L_18:
        /*005c*/ 	.word	0x00000000
        /*0060*/ 	.short	0x0001
        /*0062*/ 	.short	0x0008
        /*0064*/ 	.byte	0x00, 0xf5, 0x21, 0x00


	//----- nvinfo : EIATTR_KPARAM_INFO
	.align		4
.L_19:
        /*0068*/ 	.byte	0x04, 0x17
        /*006a*/ 	.short	(.L_21 - .L_20)
.L_20:
        /*006c*/ 	.word	0x00000000
        /*0070*/ 	.short	0x0000
        /*0072*/ 	.short	0x0000
        /*0074*/ 	.byte	0x00, 0xf5, 0x21, 0x00


	//----- nvinfo : EIATTR_SPARSE_MMA_MASK
	.align		4
.L_21:
        /*0078*/ 	.byte	0x03, 0x50
        /*007a*/ 	.short	0x0000


	//----- nvinfo : EIATTR_MAXREG_COUNT
	.align		4
        /*007c*/ 	.byte	0x03, 0x1b
        /*007e*/ 	.short	0x00ff


	//----- nvinfo : EIATTR_NUM_BARRIERS
	.align		4
        /*0080*/ 	.byte	0x02, 0x4c
        /*0082*/ 	.byte	0x01
	.zero		1


	//----- nvinfo : EIATTR_MERCURY_ISA_VERSION
	.align		4
        /*0084*/ 	.byte	0x03, 0x5f
        /*0086*/ 	.short	0x0101


	//----- nvinfo : EIATTR_INT_WARP_WIDE_INSTR_OFFSETS
	.align		4
        /*0088*/ 	.byte	0x04, 0x31
        /*008a*/ 	.short	(.L_23 - .L_22)


	//   ....[0]....
.L_22:
        /*008c*/ 	.word	0x000008b0


	//   ....[1]....
        /*0090*/ 	.word	0x00000960


	//----- nvinfo : EIATTR_VRC_CTA_INIT_COUNT
	.align		4
.L_23:
        /*0094*/ 	.byte	0x02, 0x4a
	.zero		1
	.zero		1


	//----- nvinfo : EIATTR_EXIT_INSTR_OFFSETS
	.align		4
        /*0098*/ 	.byte	0x04, 0x1c
        /*009a*/ 	.short	(.L_25 - .L_24)


	//   ....[0]....
.L_24:
        /*009c*/ 	.word	0x000013a0


	//----- nvinfo : EIATTR_CRS_STACK_SIZE
	.align		4
.L_25:
        /*00a0*/ 	.byte	0x04, 0x1e
        /*00a2*/ 	.short	(.L_27 - .L_26)
.L_26:
        /*00a4*/ 	.word	0x00000000


	//----- nvinfo : EIATTR_CBANK_PARAM_SIZE
	.align		4
.L_27:
        /*00a8*/ 	.byte	0x03, 0x19
        /*00aa*/ 	.short	0x0034


	//----- nvinfo : EIATTR_PARAM_CBANK
	.align		4
        /*00ac*/ 	.byte	0x04, 0x0a
        /*00ae*/ 	.short	(.L_29 - .L_28)
	.align		4
.L_28:
        /*00b0*/ 	.word	index@(.nv.constant0._Z7computePiS_S_S_S_S_i)
        /*00b4*/ 	.short	0x0380
        /*00b6*/ 	.short	0x0034


	//----- nvinfo : EIATTR_SW_WAR
	.align		4
.L_29:
        /*00b8*/ 	.byte	0x04, 0x36
        /*00ba*/ 	.short	(.L_31 - .L_30)
.L_30:
        /*00bc*/ 	.word	0x00000008
.L_31:


//--------------------- .nv.callgraph             --------------------------
	.section	.nv.callgraph,"",@"SHT_CUDA_CALLGRAPH"
	.align	4
	.sectionentsize	8
	.align		4
        /*0000*/ 	.word	0x00000000
	.align		4
        /*0004*/ 	.word	0xffffffff
	.align		4
        /*0008*/ 	.word	0x00000000
	.align		4
        /*000c*/ 	.word	0xfffffffe
	.align		4
        /*0010*/ 	.word	0x00000000
	.align		4
        /*0014*/ 	.word	0xfffffffd
	.align		4
        /*0018*/ 	.word	0x00000000
	.align		4
        /*001c*/ 	.word	0xfffffffc


//--------------------- .text._Z7computePiS_S_S_S_S_i --------------------------
	.section	.text._Z7computePiS_S_S_S_S_i,"ax",@progbits
	.align	128
        .global         _Z7computePiS_S_S_S_S_i
        .type           _Z7computePiS_S_S_S_S_i,@function
        .size           _Z7computePiS_S_S_S_S_i,(.L_x_28 - _Z7computePiS_S_S_S_S_i)
        .other          _Z7computePiS_S_S_S_S_i,@"STO_CUDA_ENTRY STV_DEFAULT"
_Z7computePiS_S_S_S_S_i:
.text._Z7computePiS_S_S_S_S_i:
[----:B------:R-:W-:Y:S01]  /*0000*/  LDC R1, c[0x0][0x37c] ;  /* 0x0000df00ff017b82 */ /* 0x000fe20000000800 */
[----:B------:R-:W0:Y:S01]  /*0010*/  S2R R0, SR_TID.X ;  /* 0x0000000000007919 */ /* 0x000e220000002100 */
[----:B------:R-:W0:Y:S01]  /*0020*/  LDCU UR4, c[0x0][0x3b0] ;  /* 0x00007600ff0477ac */ /* 0x000e220008000800 */
[----:B------:R-:W-:Y:S01]  /*0030*/  BSSY.RECONVERGENT B0, `(.L_x_0) ;  /* 0x0000051000007945 */ /* 0x000fe20003800200 */
[----:B------:R-:W1:Y:S01]  /*0040*/  LDCU.64 UR6, c[0x0][0x358] ;  /* 0x00006b00ff0677ac */ /* 0x000e620008000a00 */
[----:B0-----:R-:W-:-:S13]  /*0050*/  ISETP.GE.AND P0, PT, R0, UR4, PT ;  /* 0x0000000400007c0c */ /* 0x001fda000bf06270 */
[----:B-1----:R-:W-:Y:S05]  /*0060*/  @P0 BRA `(.L_x_1) ;  /* 0x0000000400340947 */ /* 0x002fea0003800000 */
[----:B------:R-:W-:Y:S01]  /*0070*/  LOP3.LUT R2, RZ, R0, RZ, 0x33, !PT ;  /* 0x00000000ff027212 */ /* 0x000fe200078e33ff */
[----:B------:R-:W-:Y:S01]  /*0080*/  BSSY.RECONVERGENT B1, `(.L_x_2) ;  /* 0x0000022000017945 */ /* 0x000fe20003800200 */
[----:B------:R-:W-:-:S03]  /*0090*/  IMAD.MOV.U32 R7, RZ, RZ, R0 ;  /* 0x000000ffff077224 */ /* 0x000fc600078e0000 */
[----:B------:R-:W-:-:S05]  /*00a0*/  VIADD R2, R2, UR4 ;  /* 0x0000000402027c36 */ /* 0x000fca0008000000 */
[C---:B------:R-:W-:Y:S02]  /*00b0*/  ISETP.GE.U32.AND P1, PT, R2.reuse, 0x3c00, PT ;  /* 0x00003c000200780c */ /* 0x040fe40003f26070 */
[----:B------:R-:W-:-:S04]  /*00c0*/  LEA.HI R6, R2, 0x1, RZ, 0x16 ;  /* 0x0000000102067811 */ /* 0x000fc800078fb0ff */
[----:B------:R-:W-:-:S04]  /*00d0*/  LOP3.LUT R10, R6, 0xf, RZ, 0xc0, !PT ;  /* 0x0000000f060a7812 */ /* 0x000fc800078ec0ff */
[----:B------:R-:W-:-:S03]  /*00e0*/  ISETP.NE.AND P0, PT, R10, RZ, PT ;  /* 0x000000ff0a00720c */ /* 0x000fc60003f05270 */
[----:B------:R-:W-:Y:S10]  /*00f0*/  @!P1 BRA `(.L_x_3) ;  /* 0x0000000000689947 */ /* 0x000ff40003800000 */
[----:B------:R-:W0:Y:S01]  /*0100*/  LDC.64 R4, c[0x0][0x390] ;  /* 0x0000e400ff047b82 */ /* 0x000e220000000a00 */
[----:B------:R-:W-:Y:S01]  /*0110*/  LOP3.LUT R8, R6, 0x7ffff0, RZ, 0xc0, !PT ;  /* 0x007ffff006087812 */ /* 0x000fe200078ec0ff */
[----:B------:R-:W-:Y:S01]  /*0120*/  IMAD.MOV.U32 R9, RZ, RZ, RZ ;  /* 0x000000ffff097224 */ /* 0x000fe200078e00ff */
[----:B------:R-:W-:-:S07]  /*0130*/  MOV R7, R0 ;  /* 0x0000000000077202 */ /* 0x000fce0000000f00 */
.L_x_4:
[----:B-1----:R-:W-:Y:S02]  /*0140*/  IMAD.MOV.U32 R11, RZ, RZ, 0x3b9aca00 ;  /* 0x3b9aca00ff0b7424 */ /* 0x002fe400078e00ff */
[C---:B0-----:R-:W-:Y:S01]  /*0150*/  IMAD.WIDE.U32 R2, R7.reuse, 0x4, R4 ;  /* 0x0000000407027825 */ /* 0x041fe200078e0004 */
[----:B------:R-:W-:-:S03]  /*0160*/  IADD3 R7, PT, PT, R7, 0x4000, RZ ;  /* 0x0000400007077810 */ /* 0x000fc60007ffe0ff */
[----:B------:R-:W-:Y:S01]  /*0170*/  VIADD R9, R9, 0x10 ;  /* 0x0000001009097836 */ /* 0x000fe20000000000 */
[----:B------:R1:W-:Y:S04]  /*0180*/  STG.E desc[UR6][R2.64], R11 ;  /* 0x0000000b02007986 */ /* 0x0003e8000c101906 */
[----:B------:R1:W-:Y:S01]  /*0190*/  STG.E desc[UR6][R2.64+0x1000], R11 ;  /* 0x0010000b02007986 */ /* 0x0003e2000c101906 */
[----:B------:R-:W-:-:S03]  /*01a0*/  ISETP.NE.AND P1, PT, R9, R8, PT ;  /* 0x000000080900720c */ /* 0x000fc60003f25270 */
[----:B------:R1:W-:Y:S04]  /*01b0*/  STG.E desc[UR6][R2.64+0x2000], R11 ;  /* 0x0020000b02007986 */ /* 0x0003e8000c101906 */
        /* <DEDUP_REMOVED lines=12> */
[----:B------:R1:W-:Y:S01]  /*0280*/  STG.E desc[UR6][R2.64+0xf000], R11 ;  /* 0x00f0000b02007986 */ /* 0x0003e2000c101906 */
[----:B------:R-:W-:Y:S05]  /*0290*/  @P1 BRA `(.L_x_4) ;  /* 0xfffffffc00a81947 */ /* 0x000fea000383ffff */
.L_x_3:
[----:B------:R-:W-:Y:S05]  /*02a0*/  BSYNC.RECONVERGENT B1 ;  /* 0x0000000000017941 */ /* 0x000fea0003800200 */
.L_x_2:
[----:B------:R-:W-:Y:S05]  /*02b0*/  @!P0 BRA `(.L_x_1) ;  /* 0x0000000000a08947 */ /* 0x000fea0003800000 */
[----:B------:R-:W-:Y:S01]  /*02c0*/  ISETP.GE.U32.AND P0, PT, R10, 0x8, PT ;  /* 0x000000080a00780c */ /* 0x000fe20003f06070 */
[----:B------:R-:W-:Y:S01]  /*02d0*/  BSSY.RECONVERGENT B1, `(.L_x_5) ;  /* 0x0000010000017945 */ /* 0x000fe20003800200 */
[----:B------:R-:W-:-:S04]  /*02e0*/  LOP3.LUT R4, R6, 0x7, RZ, 0xc0, !PT ;  /* 0x0000000706047812 */ /* 0x000fc800078ec0ff */
[----:B------:R-:W-:-:S07]  /*02f0*/  ISETP.NE.AND P1, PT, R4, RZ, PT ;  /* 0x000000ff0400720c */ /* 0x000fce0003f25270 */
[----:B------:R-:W-:Y:S06]  /*0300*/  @!P0 BRA `(.L_x_6) ;  /* 0x0000000000308947 */ /* 0x000fec0003800000 */
[----:B-1----:R-:W0:Y:S01]  /*0310*/  LDC.64 R2, c[0x0][0x390] ;  /* 0x0000e400ff027b82 */ /* 0x002e220000000a00 */
[----:B------:R-:W-:Y:S02]  /*0320*/  IMAD.MOV.U32 R5, RZ, RZ, 0x3b9aca00 ;  /* 0x3b9aca00ff057424 */ /* 0x000fe400078e00ff */
[----:B0-----:R-:W-:-:S04]  /*0330*/  IMAD.WIDE.U32 R2, R7, 0x4, R2 ;  /* 0x0000000407027825 */ /* 0x001fc800078e0002 */
[----:B------:R-:W-:Y:S01]  /*0340*/  VIADD R7, R7, 0x2000 ;  /* 0x0000200007077836 */ /* 0x000fe20000000000 */
[----:B------:R0:W-:Y:S04]  /*0350*/  STG.E desc[UR6][R2.64], R5 ;  /* 0x0000000502007986 */ /* 0x0001e8000c101906 */
[----:B------:R0:W-:Y:S04]  /*0360*/  STG.E desc[UR6][R2.64+0x1000], R5 ;  /* 0x0010000502007986 */ /* 0x0001e8000c101906 */
[----:B------:R0:W-:Y:S04]  /*0370*/  STG.E desc[UR6][R2.64+0x2000], R5 ;  /* 0x0020000502007986 */ /* 0x0001e8000c101906 */
[----:B------:R0:W-:Y:S04]  /*0380*/  STG.E desc[UR6][R2.64+0x3000], R5 ;  /* 0x0030000502007986 */ /* 0x0001e8000c101906 */
[----:B------:R0:W-:Y:S04]  /*0390*/  STG.E desc[UR6][R2.64+0x4000], R5 ;  /* 0x0040000502007986 */ /* 0x0001e8000c101906 */
[----:B------:R0:W-:Y:S04]  /*03a0*/  STG.E desc[UR6][R2.64+0x5000], R5 ;  /* 0x0050000502007986 */ /* 0x0001e8000c101906 */
[----:B------:R0:W-:Y:S04]  /*03b0*/  STG.E desc[UR6][R2.64+0x6000], R5 ;  /* 0x0060000502007986 */ /* 0x0001e8000c101906 */
[----:B------:R0:W-:Y:S02]  /*03c0*/  STG.E desc[UR6][R2.64+0x7000], R5 ;  /* 0x0070000502007986 */ /* 0x0001e4000c101906 */
.L_x_6:
[----:B------:R-:W-:Y:S05]  /*03d0*/  BSYNC.RECONVERGENT B1 ;  /* 0x0000000000017941 */ /* 0x000fea0003800200 */
.L_x_5:
[----:B------:R-:W-:Y:S05]  /*03e0*/  @!P1 BRA `(.L_x_1) ;  /* 0x0000000000549947 */ /* 0x000fea0003800000 */
[----:B------:R-:W-:Y:S02]  /*03f0*/  ISETP.GE.U32.AND P0, PT, R4, 0x4, PT ;  /* 0x000000040400780c */ /* 0x000fe40003f06070 */
[----:B------:R-:W-:-:S04]  /*0400*/  LOP3.LUT R6, R6, 0x3, RZ, 0xc0, !PT ;  /* 0x0000000306067812 */ /* 0x000fc800078ec0ff */
[----:B------:R-:W-:-:S07]  /*0410*/  ISETP.NE.AND P1, PT, R6, RZ, PT ;  /* 0x000000ff0600720c */ /* 0x000fce0003f25270 */
[----:B01----:R-:W0:Y:S01]  /*0420*/  @P0 LDC.64 R2, c[0x0][0x390] ;  /* 0x0000e400ff020b82 */ /* 0x003e220000000a00 */
[----:B------:R-:W-:Y:S01]  /*0430*/  @P0 MOV R5, 0x3b9aca00 ;  /* 0x3b9aca0000050802 */ /* 0x000fe20000000f00 */
[----:B0-----:R-:W-:-:S04]  /*0440*/  @P0 IMAD.WIDE.U32 R2, R7, 0x4, R2 ;  /* 0x0000000407020825 */ /* 0x001fc800078e0002 */
[----:B------:R-:W-:Y:S01]  /*0450*/  @P0 VIADD R7, R7, 0x1000 ;  /* 0x0000100007070836 */ /* 0x000fe20000000000 */
[----:B------:R2:W-:Y:S04]  /*0460*/  @P0 STG.E desc[UR6][R2.64], R5 ;  /* 0x0000000502000986 */ /* 0x0005e8000c101906 */
[----:B------:R2:W-:Y:S04]  /*0470*/  @P0 STG.E desc[UR6][R2.64+0x1000], R5 ;  /* 0x0010000502000986 */ /* 0x0005e8000c101906 */
[----:B------:R2:W-:Y:S04]  /*0480*/  @P0 STG.E desc[UR6][R2.64+0x2000], R5 ;  /* 0x0020000502000986 */ /* 0x0005e8000c101906 */
[----:B------:R2:W-:Y:S01]  /*0490*/  @P0 STG.E desc[UR6][R2.64+0x3000], R5 ;  /* 0x0030000502000986 */ /* 0x0005e2000c101906 */
[----:B------:R-:W-:Y:S05]  /*04a0*/  @!P1 BRA `(.L_x_1) ;  /* 0x0000000000249947 */ /* 0x000fea0003800000 */
[----:B--2---:R-:W0:Y:S01]  /*04b0*/  LDC.64 R2, c[0x0][0x390] ;  /* 0x0000e400ff027b82 */ /* 0x004e220000000a00 */
[----:B------:R-:W-:Y:S02]  /*04c0*/  HFMA2 R11, -RZ, RZ, 0.9501953125, -12 ;  /* 0x3b9aca00ff0b7431 */ /* 0x000fe400000001ff */
[----:B------:R-:W-:-:S07]  /*04d0*/  IMAD.MOV.U32 R9, RZ, RZ, RZ ;  /* 0x000000ffff097224 */ /* 0x000fce00078e00ff */
.L_x_7:
[----:B0-----:R-:W-:-:S04]  /*04e0*/  IMAD.WIDE.U32 R4, R7, 0x4, R2 ;  /* 0x0000000407047825 */ /* 0x001fc800078e0002 */
[----:B------:R-:W-:Y:S01]  /*04f0*/  VIADD R9, R9, 0x1 ;  /* 0x0000000109097836 */ /* 0x000fe20000000000 */
[----:B------:R3:W-:Y:S01]  /*0500*/  STG.E desc[UR6][R4.64], R11 ;  /* 0x0000000b04007986 */ /* 0x0007e2000c101906 */
[----:B------:R-:W-:-:S03]  /*0510*/  VIADD R7, R7, 0x400 ;  /* 0x0000040007077836 */ /* 0x000fc60000000000 */
[----:B------:R-:W-:-:S13]  /*0520*/  ISETP.NE.AND P0, PT, R9, R6, PT ;  /* 0x000000060900720c */ /* 0x000fda0003f05270 */
[----:B---3--:R-:W-:Y:S05]  /*0530*/  @P0 BRA `(.L_x_7) ;  /* 0xfffffffc00e80947 */ /* 0x008fea000383ffff */
.L_x_1:
[----:B------:R-:W-:Y:S05]  /*0540*/  BSYNC.RECONVERGENT B0 ;  /* 0x0000000000007941 */ /* 0x000fea0003800200 */
.L_x_0:
[----:B------:R-:W-:Y:S01]  /*0550*/  ISETP.NE.AND P0, PT, R0, RZ, PT ;  /* 0x000000ff0000720c */ /* 0x000fe20003f05270 */
[----:B------:R-:W-:-:S12]  /*0560*/  BSSY.RECONVERGENT B0, `(.L_x_8) ;  /* 0x000000d000007945 */ /* 0x000fd80003800200 */
[----:B------:R-:W-:Y:S05]  /*0570*/  @P0 BRA `(.L_x_9) ;  /* 0x00000000002c0947 */ /* 0x000fea0003800000 */
[----:B------:R-:W3:Y:S01]  /*0580*/  S2UR UR5, SR_CgaCtaId ;  /* 0x00000000000579c3 */ /* 0x000ee20000008800 */
[----:B------:R-:W-:Y:S01]  /*0590*/  UMOV UR4, 0x400 ;  /* 0x0000040000047882 */ /* 0x000fe20000000000 */
[----:B012---:R-:W-:Y:S02]  /*05a0*/  HFMA2 R2, -RZ, RZ, 0, 5.9604644775390625e-08 ;  /* 0x00000001ff027431 */ /* 0x007fe400000001ff */
[----:B------:R-:W-:-:S04]  /*05b0*/  IMAD.MOV.U32 R3, RZ, RZ, RZ ;  /* 0x000000ffff037224 */ /* 0x000fc800078e00ff */
[----:B------:R-:W0:Y:S08]  /*05c0*/  LDC.64 R4, c[0x0][0x390] ;  /* 0x0000e400ff047b82 */ /* 0x000e300000000a00 */
[----:B------:R-:W1:Y:S01]  /*05d0*/  LDC.64 R6, c[0x0][0x3a0] ;  /* 0x0000e800ff067b82 */ /* 0x000e620000000a00 */
[----:B---3--:R-:W-:Y:S01]  /*05e0*/  ULEA UR4, UR5, UR4, 0x18 ;  /* 0x0000000405047291 */ /* 0x008fe2000f8ec0ff */
[----:B0-----:R3:W-:Y:S08]  /*05f0*/  STG.E desc[UR6][R4.64], RZ ;  /* 0x000000ff04007986 */ /* 0x0017f0000c101906 */
[----:B------:R3:W-:Y:S04]  /*0600*/  STS.64 [UR4], R2 ;  /* 0x00000002ff007988 */ /* 0x0007e80008000a04 */
[----:B-1----:R3:W-:Y:S04]  /*0610*/  STG.E desc[UR6][R6.64], RZ ;  /* 0x000000ff06007986 */ /* 0x0027e8000c101906 */
[----:B------:R-:W-:Y:S01]  /*0620*/  STS [UR4+0x8], RZ ;  /* 0x000008ffff007988 */ /* 0x000fe20008000804 */
.L_x_9:
[----:B------:R-:W-:Y:S05]  /*0630*/  BSYNC.RECONVERGENT B0 ;  /* 0x0000000000007941 */ /* 0x000fea0003800200 */
.L_x_8:
[----:B------:R-:W4:Y:S08]  /*0640*/  S2UR UR5, SR_CgaCtaId ;  /* 0x00000000000579c3 */ /* 0x000f300000008800 */
[----:B------:R-:W-:Y:S06]  /*0650*/  BAR.SYNC.DEFER_BLOCKING 0x0 ;  /* 0x0000000000007b1d */ /* 0x000fec0000010000 */
[----:B------:R-:W-:-:S02]  /*0660*/  UMOV UR4, 0x400 ;  /* 0x0000040000047882 */ /* 0x000fc40000000000 */
[----:B----4-:R-:W-:-:S09]  /*0670*/  ULEA UR4, UR5, UR4, 0x18 ;  /* 0x0000000405047291 */ /* 0x010fd2000f8ec0ff */
[----:B0-23--:R-:W0:Y:S03]  /*0680*/  LDS R5, [UR4] ;  /* 0x00000004ff057984 */ /* 0x00de260008000800 */
.L_x_26:
[----:B------:R-:W0:Y:S01]  /*0690*/  LDCU UR4, c[0x0][0x3b0] ;  /* 0x00007600ff0477ac */ /* 0x000e220008000800 */
[----:B------:R-:W-:Y:S01]  /*06a0*/  BSSY.RECONVERGENT B0, `(.L_x_10) ;  /* 0x0000039000007945 */ /* 0x000fe20003800200 */
[----:B0-----:R-:W-:-:S04]  /*06b0*/  VIMNMX R5, PT, PT, R5, UR4, PT ;  /* 0x0000000405057c48 */ /* 0x001fc8000bfe0100 */
[----:B------:R-:W-:-:S13]  /*06c0*/  ISETP.GT.AND P0, PT, R5, R0, PT ;  /* 0x000000000500720c */ /* 0x000fda0003f04270 */
[----:B-1-34-:R-:W-:Y:S05]  /*06d0*/  @!P0 BRA `(.L_x_11) ;  /* 0x0000000000d48947 */ /* 0x01afea0003800000 */
[----:B------:R-:W-:-:S07]  /*06e0*/  IMAD.MOV.U32 R4, RZ, RZ, R0 ;  /* 0x000000ffff047224 */ /* 0x000fce00078e0000 */
.L_x_17:
[----:B-1----:R-:W0:Y:S08]  /*06f0*/  LDC.64 R2, c[0x0][0x3a0] ;  /* 0x0000e800ff027b82 */ /* 0x002e300000000a00 */
[----:B------:R-:W1:Y:S01]  /*0700*/  LDC.64 R6, c[0x0][0x380] ;  /* 0x0000e000ff067b82 */ /* 0x000e620000000a00 */
[----:B0-----:R-:W-:-:S05]  /*0710*/  IMAD.WIDE.U32 R2, R4, 0x4, R2 ;  /* 0x0000000404027825 */ /* 0x001fca00078e0002 */
[----:B------:R-:W1:Y:S02]  /*0720*/  LDG.E R9, desc[UR6][R2.64] ;  /* 0x0000000602097981 */ /* 0x000e64000c1e1900 */
[----:B-1----:R-:W-:-:S05]  /*0730*/  IMAD.WIDE R6, R9, 0x4, R6 ;  /* 0x0000000409067825 */ /* 0x002fca00078e0206 */
[----:B------:R-:W2:Y:S04]  /*0740*/  LDG.E R15, desc[UR6][R6.64] ;  /* 0x00000006060f7981 */ /* 0x000ea8000c1e1900 */
[----:B------:R-:W2:Y:S01]  /*0750*/  LDG.E R8, desc[UR6][R6.64+0x4] ;  /* 0x0000040606087981 */ /* 0x000ea2000c1e1900 */
[----:B------:R-:W-:Y:S01]  /*0760*/  MOV R17, R4 ;  /* 0x0000000400117202 */ /* 0x000fe20000000f00 */
[----:B------:R-:W-:Y:S01]  /*0770*/  VIADD R4, R4, 0x400 ;  /* 0x0000040004047836 */ /* 0x000fe20000000000 */
[----:B------:R-:W-:Y:S04]  /*0780*/  BSSY.RECONVERGENT B1, `(.L_x_12) ;  /* 0x0000029000017945 */ /* 0x000fe80003800200 */
[----:B------:R-:W-:-:S02]  /*0790*/  ISETP.GE.AND P0, PT, R4, R5, PT ;  /* 0x000000050400720c */ /* 0x000fc40003f06270 */
[----:B--2---:R-:W-:-:S13]  /*07a0*/  ISETP.GE.AND P1, PT, R15, R8, PT ;  /* 0x000000080f00720c */ /* 0x004fda0003f26270 */
[----:B---3--:R-:W-:Y:S05]  /*07b0*/  @P1 BRA `(.L_x_13) ;  /* 0x0000000000941947 */ /* 0x008fea0003800000 */
[----:B------:R-:W0:Y:S08]  /*07c0*/  LDC.64 R12, c[0x0][0x390] ;  /* 0x0000e400ff0c7b82 */ /* 0x000e300000000a00 */
[----:B------:R-:W1:Y:S08]  /*07d0*/  LDC.64 R6, c[0x0][0x390] ;  /* 0x0000e400ff067b82 */ /* 0x000e700000000a00 */
[----:B------:R-:W2:Y:S08]  /*07e0*/  LDC.64 R8, c[0x0][0x380] ;  /* 0x0000e000ff087b82 */ /* 0x000eb00000000a00 */
[----:B------:R-:W3:Y:S01]  /*07f0*/  LDC.64 R10, c[0x0][0x3a8] ;  /* 0x0000ea00ff0a7b82 */ /* 0x000ee20000000a00 */
[----:B0-----:R-:W-:-:S07]  /*0800*/  IMAD.WIDE.U32 R12, R17, 0x4, R12 ;  /* 0x00000004110c7825 */ /* 0x001fce00078e000c */
.L_x_16:
[----:B------:R-:W4:Y:S01]  /*0810*/  LDG.E R14, desc[UR6][R12.64] ;  /* 0x000000060c0e7981 */ /* 0x000f22000c1e1900 */
[----:B-1----:R-:W-:-:S04]  /*0820*/  IMAD.WIDE R16, R15, 0x4, R6 ;  /* 0x000000040f107825 */ /* 0x002fc800078e0206 */
[----:B------:R-:W-:Y:S01]  /*0830*/  IMAD.MOV.U32 R18, RZ, RZ, 0x3b9aca00 ;  /* 0x3b9aca00ff127424 */ /* 0x000fe200078e00ff */
[----:B----4-:R-:W-:-:S05]  /*0840*/  IADD3 R19, PT, PT, R14, 0x1, RZ ;  /* 0x000000010e137810 */ /* 0x010fca0007ffe0ff */
[----:B------:R-:W4:Y:S01]  /*0850*/  ATOMG.E.CAS.STRONG.GPU PT, R16, [R16], R18, R19 ;  /* 0x00000012101073a9 */ /* 0x000f2200001ee113 */
[----:B------:R-:W-:Y:S01]  /*0860*/  BSSY.RECONVERGENT B2, `(.L_x_14) ;  /* 0x0000014000027945 */ /* 0x000fe20003800200 */
[----:B----4-:R-:W-:-:S13]  /*0870*/  ISETP.NE.AND P1, PT, R16, 0x3b9aca00, PT ;  /* 0x3b9aca001000780c */ /* 0x010fda0003f25270 */
[----:B------:R-:W-:Y:S05]  /*0880*/  @P1 BRA `(.L_x_15) ;  /* 0x0000000000441947 */ /* 0x000fea0003800000 */
[----:B------:R-:W0:Y:S01]  /*0890*/  S2R R17, SR_LANEID ;  /* 0x0000000000117919 */ /* 0x000e220000000000 */
[----:B------:R-:W1:Y:S01]  /*08a0*/  S2UR UR5, SR_CgaCtaId ;  /* 0x00000000000579c3 */ /* 0x000e620000008800 */
[----:B------:R-:W-:Y:S01]  /*08b0*/  VOTEU.ANY UR8, UPT, PT ;  /* 0x0000000000087886 */ /* 0x000fe200038e0100 */
[----:B------:R-:W-:Y:S01]  /*08c0*/  UMOV UR4, 0x400 ;  /* 0x0000040000047882 */ /* 0x000fe20000000000 */
[----:B------:R-:W0:Y:S01]  /*08d0*/  FLO.U32 R18, UR8 ;  /* 0x0000000800127d00 */ /* 0x000e2200080e0000 */
[----:B------:R-:W-:Y:S01]  /*08e0*/  UIADD3 UR4, UPT, UPT, UR4, 0x4, URZ ;  /* 0x0000000404047890 */ /* 0x000fe2000fffe0ff */
[----:B------:R-:W4:Y:S06]  /*08f0*/  S2R R16, SR_LTMASK ;  /* 0x0000000000107919 */ /* 0x000f2c0000003900 */
[----:B------:R-:W5:Y:S01]  /*0900*/  POPC R14, UR8 ;  /* 0x00000008000e7d09 */ /* 0x000f620008000000 */
[----:B-1----:R-:W-:Y:S01]  /*0910*/  ULEA UR4, UR5, UR4, 0x18 ;  /* 0x0000000405047291 */ /* 0x002fe2000f8ec0ff */
[----:B0-----:R-:W-:-:S02]  /*0920*/  ISETP.EQ.U32.AND P1, PT, R18, R17, PT ;  /* 0x000000111200720c */ /* 0x001fc40003f22070 */
[----:B----4-:R-:W-:-:S06]  /*0930*/  LOP3.LUT R20, R16, UR8, RZ, 0xc0, !PT ;  /* 0x0000000810147c12 */ /* 0x010fcc000f8ec0ff */
[----:B------:R-:W0:Y:S05]  /*0940*/  POPC R20, R20 ;  /* 0x0000001400147309 */ /* 0x000e2a0000000000 */
[----:B-----5:R-:W1:Y:S04]  /*0950*/  @P1 ATOMS.ADD R19, [UR4], R14 ;  /* 0x0000000eff13198c */ /* 0x020e680008000004 */
[----:B-1----:R-:W0:Y:S02]  /*0960*/  SHFL.IDX PT, R17, R19, R18, 0x1f ;  /* 0x00001f1213117589 */ /* 0x002e2400000e0000 */
[----:B0-----:R-:W-:-:S04]  /*0970*/  IMAD.IADD R17, R17, 0x1, R20 ;  /* 0x0000000111117824 */ /* 0x001fc800078e0214 */
[----:B---3--:R-:W-:-:S05]  /*0980*/  IMAD.WIDE R16, R17, 0x4, R10 ;  /* 0x0000000411107825 */ /* 0x008fca00078e020a */
[----:B------:R0:W-:Y:S02]  /*0990*/  STG.E desc[UR6][R16.64], R15 ;  /* 0x0000000f10007986 */ /* 0x0001e4000c101906 */
.L_x_15:
[----:B------:R-:W-:Y:S05]  /*09a0*/  BSYNC.RECONVERGENT B2 ;  /* 0x0000000000027941 */ /* 0x000fea0003800200 */
.L_x_14:
[----:B0-----:R-:W2:Y:S02]  /*09b0*/  LDG.E R17, desc[UR6][R2.64] ;  /* 0x0000000602117981 */ /* 0x001ea4000c1e1900 */
[----:B--2---:R-:W-:-:S06]  /*09c0*/  IMAD.WIDE R16, R17, 0x4, R8 ;  /* 0x0000000411107825 */ /* 0x004fcc00078e0208 */
[----:B------:R-:W2:Y:S01]  /*09d0*/  LDG.E R16, desc[UR6][R16.64+0x4] ;  /* 0x0000040610107981 */ /* 0x000ea2000c1e1900 */
[----:B------:R-:W-:-:S05]  /*09e0*/  VIADD R15, R15, 0x1 ;  /* 0x000000010f0f7836 */ /* 0x000fca0000000000 */
[----:B--2---:R-:W-:-:S13]  /*09f0*/  ISETP.GE.AND P1, PT, R15, R16, PT ;  /* 0x000000100f00720c */ /* 0x004fda0003f26270 */
[----:B------:R-:W-:Y:S05]  /*0a00*/  @!P1 BRA `(.L_x_16) ;  /* 0xfffffffc00809947 */ /* 0x000fea000383ffff */
.L_x_13:
[----:B------:R-:W-:Y:S05]  /*0a10*/  BSYNC.RECONVERGENT B1 ;  /* 0x0000000000017941 */ /* 0x000fea0003800200 */
.L_x_12:
[----:B------:R-:W-:Y:S05]  /*0a20*/  @!P0 BRA `(.L_x_17) ;  /* 0xfffffffc00308947 */ /* 0x000fea000383ffff */
.L_x_11:
[----:B------:R-:W-:Y:S05]  /*0a30*/  BSYNC.RECONVERGENT B0 ;  /* 0x0000000000007941 */ /* 0x000fea0003800200 */
.L_x_10:
[----:B------:R-:W-:Y:S01]  /*0a40*/  BAR.SYNC.DEFER_BLOCKING 0x0 ;  /* 0x0000000000007b1d */ /* 0x000fe20000010000 */
[----:B------:R-:W-:-:S05]  /*0a50*/  ISETP.NE.AND P0, PT, R0, RZ, PT ;  /* 0x000000ff0000720c */ /* 0x000fca0003f05270 */
[----:B------:R-:W-:Y:S08]  /*0a60*/  BSSY.RECONVERGENT B0, `(.L_x_18) ;  /* 0x0000088000007945 */ /* 0x000ff00003800200 */
[----:B------:R-:W-:Y:S05]  /*0a70*/  @P0 BRA `(.L_x_19) ;  /* 0x0000000800180947 */ /* 0x000fea0003800000 */
[----:B------:R-:W0:Y:S01]  /*0a80*/  S2UR UR5, SR_CgaCtaId ;  /* 0x00000000000579c3 */ /* 0x000e220000008800 */
[----:B------:R-:W-:Y:S02]  /*0a90*/  UMOV UR4, 0x400 ;  /* 0x0000040000047882 */ /* 0x000fe40000000000 */
[----:B0-----:R-:W-:-:S09]  /*0aa0*/  ULEA UR4, UR5, UR4, 0x18 ;  /* 0x0000000405047291 */ /* 0x001fd2000f8ec0ff */
[----:B-1----:R-:W0:Y:S02]  /*0ab0*/  LDS R2, [UR4+0x4] ;  /* 0x00000404ff027984 */ /* 0x002e240008000800 */
[----:B0-----:R-:W-:-:S13]  /*0ac0*/  ISETP.GE.AND P0, PT, R2, 0x1, PT ;  /* 0x000000010200780c */ /* 0x001fda0003f06270 */
[----:B------:R-:W-:Y:S05]  /*0ad0*/  @!P0 BRA `(.L_x_20) ;  /* 0x0000000400ec8947 */ /* 0x000fea0003800000 */
[C---:B------:R-:W-:Y:S01]  /*0ae0*/  ISETP.GE.U32.AND P0, PT, R2.reuse, 0x4, PT ;  /* 0x000000040200780c */ /* 0x040fe20003f06070 */
[----:B------:R-:W-:Y:S01]  /*0af0*/  HFMA2 R3, -RZ, RZ, 0, 0 ;  /* 0x00000000ff037431 */ /* 0x000fe200000001ff */
[----:B------:R-:W-:-:S11]  /*0b00*/  LOP3.LUT R18, R2, 0x3, RZ, 0xc0, !PT ;  /* 0x0000000302127812 */ /* 0x000fd600078ec0ff */
[----:B------:R-:W-:Y:S05]  /*0b10*/  @!P0 BRA `(.L_x_21) ;  /* 0x00000004009c8947 */ /* 0x000fea0003800000 */
[----:B------:R-:W-:Y:S01]  /*0b20*/  LOP3.LUT R3, R2, 0x7ffffffc, RZ, 0xc0, !PT ;  /* 0x7ffffffc02037812 */ /* 0x000fe200078ec0ff */
[----:B------:R-:W-:-:S03]  /*0b30*/  IMAD.MOV.U32 R6, RZ, RZ, RZ ;  /* 0x000000ffff067224 */ /* 0x000fc600078e00ff */
[----:B------:R-:W-:-:S13]  /*0b40*/  ISETP.GT.AND P0, PT, R3, RZ, PT ;  /* 0x000000ff0300720c */ /* 0x000fda0003f04270 */
[----:B------:R-:W-:Y:S05]  /*0b50*/  @!P0 BRA `(.L_x_22) ;  /* 0x0000000400508947 */ /* 0x000fea0003800000 */
[----:B------:R-:W-:Y:S01]  /*0b60*/  IMAD.IADD R4, R3, 0x1, -R6 ;  /* 0x0000000103047824 */ /* 0x000fe200078e0a06 */
[----:B------:R-:W-:-:S04]  /*0b70*/  PLOP3.LUT P0, PT, PT, PT, PT, 0x80, 0x8 ;  /* 0x000000000008781c */ /* 0x000fc80003f0f070 */
[----:B------:R-:W-:-:S13]  /*0b80*/  ISETP.GT.AND P1, PT, R4, 0xc, PT ;  /* 0x0000000c0400780c */ /* 0x000fda0003f24270 */
[----:B------:R-:W-:Y:S05]  /*0b90*/  @!P1 BRA `(.L_x_23) ;  /* 0x0000000000c89947 */ /* 0x000fea0003800000 */
[----:B------:R-:W-:Y:S02]  /*0ba0*/  PLOP3.LUT P0, PT, PT, PT, PT, 0x8, 0x80 ;  /* 0x000000000080781c */ /* 0x000fe40003f0e170 */
[----:B------:R-:W-:-:S11]  /*0bb0*/  IADD3 R7, PT, PT, R3, -0xc, RZ ;  /* 0xfffffff403077810 */ /* 0x000fd60007ffe0ff */
.L_x_24:
[----:B------:R-:W0:Y:S08]  /*0bc0*/  LDC.64 R8, c[0x0][0x3a8] ;  /* 0x0000ea00ff087b82 */ /* 0x000e300000000a00 */
[----:B---3--:R-:W3:Y:S01]  /*0bd0*/  LDC.64 R4, c[0x0][0x3a0] ;  /* 0x0000e800ff047b82 */ /* 0x008ee20000000a00 */
[----:B0-----:R-:W-:-:S05]  /*0be0*/  IMAD.WIDE.U32 R16, R6, 0x4, R8 ;  /* 0x0000000406107825 */ /* 0x001fca00078e0008 */
[----:B------:R-:W2:Y:S01]  /*0bf0*/  LDG.E R19, desc[UR6][R16.64] ;  /* 0x0000000610137981 */ /* 0x000ea2000c1e1900 */
[----:B---3--:R-:W-:-:S05]  /*0c00*/  IMAD.WIDE.U32 R10, R6, 0x4, R4 ;  /* 0x00000004060a7825 */ /* 0x008fca00078e0004 */
[----:B--2---:R0:W-:Y:S04]  /*0c10*/  STG.E desc[UR6][R10.64], R19 ;  /* 0x000000130a007986 */ /* 0x0041e8000c101906 */
[----:B------:R-:W2:Y:S04]  /*0c20*/  LDG.E R21, desc[UR6][R16.64+0x4] ;  /* 0x0000040610157981 */ /* 0x000ea8000c1e1900 */
[----:B--2---:R1:W-:Y:S04]  /*0c30*/  STG.E desc[UR6][R10.64+0x4], R21 ;  /* 0x000004150a007986 */ /* 0x0043e8000c101906 */
[----:B------:R-:W2:Y:S01]  /*0c40*/  LDG.E R23, desc[UR6][R16.64+0x8] ;  /* 0x0000080610177981 */ /* 0x000ea2000c1e1900 */
[----:B------:R-:W-:-:S03]  /*0c50*/  VIADD R15, R6, 0x4 ;  /* 0x00000004060f7836 */ /* 0x000fc60000000000 */
[----:B--2---:R2:W-:Y:S04]  /*0c60*/  STG.E desc[UR6][R10.64+0x8], R23 ;  /* 0x000008170a007986 */ /* 0x0045e8000c101906 */
[----:B------:R-:W3:Y:S01]  /*0c70*/  LDG.E R25, desc[UR6][R16.64+0xc] ;  /* 0x00000c0610197981 */ /* 0x000ee2000c1e1900 */
[----:B------:R-:W-:-:S03]  /*0c80*/  IMAD.WIDE.U32 R12, R15, 0x4, R8 ;  /* 0x000000040f0c7825 */ /* 0x000fc600078e0008 */
[----:B---3--:R3:W-:Y:S04]  /*0c90*/  STG.E desc[UR6][R10.64+0xc], R25 ;  /* 0x00000c190a007986 */ /* 0x0087e8000c101906 */
[----:B------:R-:W4:Y:S01]  /*0ca0*/  LDG.E R27, desc[UR6][R12.64] ;  /* 0x000000060c1b7981 */ /* 0x000f22000c1e1900 */
[----:B------:R-:W-:-:S05]  /*0cb0*/  IMAD.WIDE.U32 R14, R15, 0x4, R4 ;  /* 0x000000040f0e7825 */ /* 0x000fca00078e0004 */
[----:B----4-:R4:W-:Y:S04]  /*0cc0*/  STG.E desc[UR6][R14.64], R27 ;  /* 0x0000001b0e007986 */ /* 0x0109e8000c101906 */
[----:B0-----:R-:W5:Y:S04]  /*0cd0*/  LDG.E R19, desc[UR6][R12.64+0x4] ;  /* 0x000004060c137981 */ /* 0x001f68000c1e1900 */
[----:B-----5:R0:W-:Y:S04]  /*0ce0*/  STG.E desc[UR6][R14.64+0x4], R19 ;  /* 0x000004130e007986 */ /* 0x0201e8000c101906 */
[----:B-1----:R-:W5:Y:S01]  /*0cf0*/  LDG.E R21, desc[UR6][R12.64+0x8] ;  /* 0x000008060c157981 */ /* 0x002f62000c1e1900 */
[----:B------:R-:W-:-:S03]  /*0d00*/  VIADD R29, R6, 0x8 ;  /* 0x00000008061d7836 */ /* 0x000fc60000000000 */
[----:B-----5:R1:W-:Y:S04]  /*0d10*/  STG.E desc[UR6][R14.64+0x8], R21 ;  /* 0x000008150e007986 */ /* 0x0203e8000c101906 */
[----:B--2---:R-:W2:Y:S01]  /*0d20*/  LDG.E R23, desc[UR6][R12.64+0xc] ;  /* 0x00000c060c177981 */ /* 0x004ea2000c1e1900 */
[----:B------:R-:W-:-:S03]  /*0d30*/  IMAD.WIDE.U32 R16, R29, 0x4, R8 ;  /* 0x000000041d107825 */ /* 0x000fc600078e0008 */
[----:B--2---:R2:W-:Y:S04]  /*0d40*/  STG.E desc[UR6][R14.64+0xc], R23 ;  /* 0x00000c170e007986 */ /* 0x0045e8000c101906 */
[----:B---3--:R-:W3:Y:S01]  /*0d50*/  LDG.E R25, desc[UR6][R16.64] ;  /* 0x0000000610197981 */ /* 0x008ee2000c1e1900 */
[----:B------:R-:W-:-:S05]  /*0d60*/  IMAD.WIDE.U32 R10, R29, 0x4, R4 ;  /* 0x000000041d0a7825 */ /* 0x000fca00078e0004 */
[----:B---3--:R3:W-:Y:S04]  /*0d70*/  STG.E desc[UR6][R10.64], R25 ;  /* 0x000000190a007986 */ /* 0x0087e8000c101906 */
[----:B----4-:R-:W4:Y:S04]  /*0d80*/  LDG.E R27, desc[UR6][R16.64+0x4] ;  /* 0x00000406101b7981 */ /* 0x010f28000c1e1900 */
[----:B----4-:R3:W-:Y:S04]  /*0d90*/  STG.E desc[UR6][R10.64+0x4], R27 ;  /* 0x0000041b0a007986 */ /* 0x0107e8000c101906 */
[----:B0-----:R-:W4:Y:S01]  /*0da0*/  LDG.E R19, desc[UR6][R16.64+0x8] ;  /* 0x0000080610137981 */ /* 0x001f22000c1e1900 */
[----:B-1----:R-:W-:-:S03]  /*0db0*/  IADD3 R21, PT, PT, R6, 0xc, RZ ;  /* 0x0000000c06157810 */ /* 0x002fc60007ffe0ff */
[----:B----4-:R3:W-:Y:S04]  /*0dc0*/  STG.E desc[UR6][R10.64+0x8], R19 ;  /* 0x000008130a007986 */ /* 0x0107e8000c101906 */
[----:B------:R-:W4:Y:S01]  /*0dd0*/  LDG.E R13, desc[UR6][R16.64+0xc] ;  /* 0x00000c06100d7981 */ /* 0x000f22000c1e1900 */
[----:B------:R-:W-:-:S03]  /*0de0*/  IMAD.WIDE.U32 R8, R21, 0x4, R8 ;  /* 0x0000000415087825 */ /* 0x000fc600078e0008 */
[----:B----4-:R3:W-:Y:S04]  /*0df0*/  STG.E desc[UR6][R10.64+0xc], R13 ;  /* 0x00000c0d0a007986 */ /* 0x0107e8000c101906 */
[----:B--2---:R-:W2:Y:S01]  /*0e00*/  LDG.E R15, desc[UR6][R8.64] ;  /* 0x00000006080f7981 */ /* 0x004ea2000c1e1900 */
[----:B------:R-:W-:-:S05]  /*0e10*/  IMAD.WIDE.U32 R4, R21, 0x4, R4 ;  /* 0x0000000415047825 */ /* 0x000fca00078e0004 */
[----:B--2---:R3:W-:Y:S04]  /*0e20*/  STG.E desc[UR6][R4.64], R15 ;  /* 0x0000000f04007986 */ /* 0x0047e8000c101906 */
[----:B------:R-:W2:Y:S04]  /*0e30*/  LDG.E R21, desc[UR6][R8.64+0x4] ;  /* 0x0000040608157981 */ /* 0x000ea8000c1e1900 */
[----:B--2---:R3:W-:Y:S04]  /*0e40*/  STG.E desc[UR6][R4.64+0x4], R21 ;  /* 0x0000041504007986 */ /* 0x0047e8000c101906 */
[----:B------:R-:W2:Y:S04]  /*0e50*/  LDG.E R23, desc[UR6][R8.64+0x8] ;  /* 0x0000080608177981 */ /* 0x000ea8000c1e1900 */
[----:B--2---:R3:W-:Y:S04]  /*0e60*/  STG.E desc[UR6][R4.64+0x8], R23 ;  /* 0x0000081704007986 */ /* 0x0047e8000c101906 */
[----:B------:R-:W2:Y:S01]  /*0e70*/  LDG.E R17, desc[UR6][R8.64+0xc] ;  /* 0x00000c0608117981 */ /* 0x000ea2000c1e1900 */
[----:B------:R-:W-:-:S05]  /*0e80*/  VIADD R6, R6, 0x10 ;  /* 0x0000001006067836 */ /* 0x000fca0000000000 */
[----:B------:R-:W-:Y:S01]  /*0e90*/  ISETP.GE.AND P1, PT, R6, R7, PT ;  /* 0x000000070600720c */ /* 0x000fe20003f26270 */
[----:B--2---:R3:W-:-:S12]  /*0ea0*/  STG.E desc[UR6][R4.64+0xc], R17 ;  /* 0x00000c1104007986 */ /* 0x0047d8000c101906 */
[----:B------:R-:W-:Y:S05]  /*0eb0*/  @!P1 BRA `(.L_x_24) ;  /* 0xfffffffc00409947 */ /* 0x000fea000383ffff */
.L_x_23:
[----:B---3--:R-:W-:-:S05]  /*0ec0*/  IMAD.IADD R4, R3, 0x1, -R6 ;  /* 0x0000000103047824 */ /* 0x008fca00078e0a06 */
[----:B------:R-:W-:-:S13]  /*0ed0*/  ISETP.GT.AND P1, PT, R4, 0x4, PT ;  /* 0x000000040400780c */ /* 0x000fda0003f24270 */
[----:B------:R-:W-:Y:S05]  /*0ee0*/  @!P1 BRA `(.L_x_25) ;  /* 0x0000000000649947 */ /* 0x000fea0003800000 */
[----:B------:R-:W0:Y:S08]  /*0ef0*/  LDC.64 R12, c[0x0][0x3a8] ;  /* 0x0000ea00ff0c7b82 */ /* 0x000e300000000a00 */
[----:B------:R-:W1:Y:S01]  /*0f00*/  LDC.64 R4, c[0x0][0x3a0] ;  /* 0x0000e800ff047b82 */ /* 0x000e620000000a00 */
[----:B0-----:R-:W-:-:S05]  /*0f10*/  IMAD.WIDE.U32 R10, R6, 0x4, R12 ;  /* 0x00000004060a7825 */ /* 0x001fca00078e000c */
[----:B------:R-:W2:Y:S01]  /*0f20*/  LDG.E R7, desc[UR6][R10.64] ;  /* 0x000000060a077981 */ /* 0x000ea2000c1e1900 */
[----:B-1----:R-:W-:-:S05]  /*0f30*/  IMAD.WIDE.U32 R8, R6, 0x4, R4 ;  /* 0x0000000406087825 */ /* 0x002fca00078e0004 */
[----:B--2---:R0:W-:Y:S04]  /*0f40*/  STG.E desc[UR6][R8.64], R7 ;  /* 0x0000000708007986 */ /* 0x0041e8000c101906 */
[----:B------:R-:W2:Y:S04]  /*0f50*/  LDG.E R15, desc[UR6][R10.64+0x4] ;  /* 0x000004060a0f7981 */ /* 0x000ea8000c1e1900 */
[----:B--2---:R1:W-:Y:S04]  /*0f60*/  STG.E desc[UR6][R8.64+0x4], R15 ;  /* 0x0000040f08007986 */ /* 0x0043e8000c101906 */
[----:B------:R-:W2:Y:S01]  /*0f70*/  LDG.E R17, desc[UR6][R10.64+0x8] ;  /* 0x000008060a117981 */ /* 0x000ea2000c1e1900 */
[----:B------:R-:W-:-:S03]  /*0f80*/  IADD3 R21, PT, PT, R6, 0x4, RZ ;  /* 0x0000000406157810 */ /* 0x000fc60007ffe0ff */
[----:B--2---:R2:W-:Y:S04]  /*0f90*/  STG.E desc[UR6][R8.64+0x8], R17 ;  /* 0x0000081108007986 */ /* 0x0045e8000c101906 */
[----:B------:R-:W3:Y:S01]  /*0fa0*/  LDG.E R19, desc[UR6][R10.64+0xc] ;  /* 0x00000c060a137981 */ /* 0x000ee2000c1e1900 */
[----:B------:R-:W-:-:S03]  /*0fb0*/  IMAD.WIDE.U32 R12, R21, 0x4, R12 ;  /* 0x00000004150c7825 */ /* 0x000fc600078e000c */
[----:B---3--:R2:W-:Y:S04]  /*0fc0*/  STG.E desc[UR6][R8.64+0xc], R19 ;  /* 0x00000c1308007986 */ /* 0x0085e8000c101906 */
[----:B------:R-:W3:Y:S01]  /*0fd0*/  LDG.E R23, desc[UR6][R12.64] ;  /* 0x000000060c177981 */ /* 0x000ee2000c1e1900 */
[----:B------:R-:W-:-:S05]  /*0fe0*/  IMAD.WIDE.U32 R4, R21, 0x4, R4 ;  /* 0x0000000415047825 */ /* 0x000fca00078e0004 */
[----:B---3--:R2:W-:Y:S04]  /*0ff0*/  STG.E desc[UR6][R4.64], R23 ;  /* 0x0000001704007986 */ /* 0x0085e8000c101906 */
[----:B0-----:R-:W3:Y:S04]  /*1000*/  LDG.E R7, desc[UR6][R12.64+0x4] ;  /* 0x000004060c077981 */ /* 0x001ee8000c1e1900 */
[----:B---3--:R2:W-:Y:S04]  /*1010*/  STG.E desc[UR6][R4.64+0x4], R7 ;  /* 0x0000040704007986 */ /* 0x0085e8000c101906 */
[----:B-1----:R-:W3:Y:S04]  /*1020*/  LDG.E R15, desc[UR6][R12.64+0x8] ;  /* 0x000008060c0f7981 */ /* 0x002ee8000c1e1900 */
[----:B---3--:R2:W-:Y:S04]  /*1030*/  STG.E desc[UR6][R4.64+0x8], R15 ;  /* 0x0000080f04007986 */ /* 0x0085e8000c101906 */
[----:B------:R-:W3:Y:S01]  /*1040*/  LDG.E R11, desc[UR6][R12.64+0xc] ;  /* 0x00000c060c0b7981 */ /* 0x000ee2000c1e1900 */
[----:B------:R-:W-:Y:S01]  /*1050*/  PLOP3.LUT P0, PT, PT, PT, PT, 0x8, 0x80 ;  /* 0x000000000080781c */ /* 0x000fe20003f0e170 */
[----:B------:R-:W-:-:S02]  /*1060*/  VIADD R6, R6, 0x8 ;  /* 0x0000000806067836 */ /* 0x000fc40000000000 */
[----:B---3--:R2:W-:Y:S10]  /*1070*/  STG.E desc[UR6][R4.64+0xc], R11 ;  /* 0x00000c0b04007986 */ /* 0x0085f4000c101906 */
.L_x_25:
[----:B------:R-:W-:-:S13]  /*1080*/  ISETP.NE.OR P0, PT, R6, R3, P0 ;  /* 0x000000030600720c */ /* 0x000fda0000705670 */
[----:B------:R-:W-:Y:S05]  /*1090*/  @!P0 BRA `(.L_x_21) ;  /* 0x00000000003c8947 */ /* 0x000fea0003800000 */
.L_x_22:
[----:B0-2---:R-:W0:Y:S08]  /*10a0*/  LDC.64 R4, c[0x0][0x3a8] ;  /* 0x0000ea00ff047b82 */ /* 0x005e300000000a00 */
[----:B------:R-:W1:Y:S01]  /*10b0*/  LDC.64 R8, c[0x0][0x3a0] ;  /* 0x0000e800ff087b82 */ /* 0x000e620000000a00 */
[----:B0-----:R-:W-:-:S05]  /*10c0*/  IMAD.WIDE.U32 R4, R6, 0x4, R4 ;  /* 0x0000000406047825 */ /* 0x001fca00078e0004 */
[----:B------:R-:W2:Y:S01]  /*10d0*/  LDG.E R7, desc[UR6][R4.64] ;  /* 0x0000000604077981 */ /* 0x000ea2000c1e1900 */
[----:B-1----:R-:W-:-:S05]  /*10e0*/  IMAD.WIDE.U32 R8, R6, 0x4, R8 ;  /* 0x0000000406087825 */ /* 0x002fca00078e0008 */
[----:B--2---:R0:W-:Y:S04]  /*10f0*/  STG.E desc[UR6][R8.64], R7 ;  /* 0x0000000708007986 */ /* 0x0041e8000c101906 */
[----:B---3--:R-:W2:Y:S04]  /*1100*/  LDG.E R11, desc[UR6][R4.64+0x4] ;  /* 0x00000406040b7981 */ /* 0x008ea8000c1e1900 */
[----:B--2---:R0:W-:Y:S04]  /*1110*/  STG.E desc[UR6][R8.64+0x4], R11 ;  /* 0x0000040b08007986 */ /* 0x0041e8000c101906 */
[----:B------:R-:W2:Y:S04]  /*1120*/  LDG.E R13, desc[UR6][R4.64+0x8] ;  /* 0x00000806040d7981 */ /* 0x000ea8000c1e1900 */
[----:B--2---:R0:W-:Y:S04]  /*1130*/  STG.E desc[UR6][R8.64+0x8], R13 ;  /* 0x0000080d08007986 */ /* 0x0041e8000c101906 */
[----:B------:R-:W2:Y:S01]  /*1140*/  LDG.E R15, desc[UR6][R4.64+0xc] ;  /* 0x00000c06040f7981 */ /* 0x000ea2000c1e1900 */
[----:B------:R-:W-:-:S05]  /*1150*/  VIADD R6, R6, 0x4 ;  /* 0x0000000406067836 */ /* 0x000fca0000000000 */
[----:B------:R-:W-:Y:S01]  /*1160*/  ISETP.NE.AND P0, PT, R6, R3, PT ;  /* 0x000000030600720c */ /* 0x000fe20003f05270 */
[----:B--2---:R0:W-:-:S12]  /*1170*/  STG.E desc[UR6][R8.64+0xc], R15 ;  /* 0x00000c0f08007986 */ /* 0x0041d8000c101906 */
[----:B------:R-:W-:Y:S05]  /*1180*/  @P0 BRA `(.L_x_22) ;  /* 0xfffffffc00c40947 */ /* 0x000fea000383ffff */
.L_x_21:
[----:B------:R-:W-:-:S13]  /*1190*/  ISETP.NE.AND P0, PT, R18, RZ, PT ;  /* 0x000000ff1200720c */ /* 0x000fda0003f05270 */
[----:B------:R-:W-:Y:S05]  /*11a0*/  @!P0 BRA `(.L_x_20) ;  /* 0x0000000000388947 */ /* 0x000fea0003800000 */
[----:B--2---:R-:W1:Y:S08]  /*11b0*/  LDC.64 R4, c[0x0][0x3a8] ;  /* 0x0000ea00ff047b82 */ /* 0x004e700000000a00 */
[----:B0-----:R-:W0:Y:S01]  /*11c0*/  LDC.64 R6, c[0x0][0x3a0] ;  /* 0x0000e800ff067b82 */ /* 0x001e220000000a00 */
[----:B-1----:R-:W-:-:S05]  /*11d0*/  IMAD.WIDE.U32 R4, R3, 0x4, R4 ;  /* 0x0000000403047825 */ /* 0x002fca00078e0004 */
[----:B------:R-:W2:Y:S01]  /*11e0*/  LDG.E R9, desc[UR6][R4.64] ;  /* 0x0000000604097981 */ /* 0x000ea2000c1e1900 */
[----:B------:R-:W-:Y:S01]  /*11f0*/  ISETP.NE.AND P0, PT, R18, 0x1, PT ;  /* 0x000000011200780c */ /* 0x000fe20003f05270 */
[----:B0-----:R-:W-:-:S05]  /*1200*/  IMAD.WIDE.U32 R6, R3, 0x4, R6 ;  /* 0x0000000403067825 */ /* 0x001fca00078e0006 */
[----:B--2---:R1:W-:Y:S07]  /*1210*/  STG.E desc[UR6][R6.64], R9 ;  /* 0x0000000906007986 */ /* 0x0043ee000c101906 */
[----:B------:R-:W-:Y:S05]  /*1220*/  @!P0 BRA `(.L_x_20) ;  /* 0x0000000000188947 */ /* 0x000fea0003800000 */
[----:B------:R-:W2:Y:S01]  /*1230*/  LDG.E R3, desc[UR6][R4.64+0x4] ;  /* 0x0000040604037981 */ /* 0x000ea2000c1e1900 */
[----:B------:R-:W-:-:S03]  /*1240*/  ISETP.NE.AND P0, PT, R18, 0x2, PT ;  /* 0x000000021200780c */ /* 0x000fc60003f05270 */
[----:B--2---:R4:W-:Y:S10]  /*1250*/  STG.E desc[UR6][R6.64+0x4], R3 ;  /* 0x0000040306007986 */ /* 0x0049f4000c101906 */
[----:B------:R-:W-:Y:S05]  /*1260*/  @!P0 BRA `(.L_x_20) ;  /* 0x0000000000088947 */ /* 0x000fea0003800000 */
[----:B------:R-:W2:Y:S04]  /*1270*/  LDG.E R5, desc[UR6][R4.64+0x8] ;  /* 0x0000080604057981 */ /* 0x000ea8000c1e1900 */
[----:B--2---:R0:W-:Y:S02]  /*1280*/  STG.E desc[UR6][R6.64+0x8], R5 ;  /* 0x0000080506007986 */ /* 0x0041e4000c101906 */
.L_x_20:
[----:B--2---:R-:W2:Y:S01]  /*1290*/  LDS R4, [UR4+0x8] ;  /* 0x00000804ff047984 */ /* 0x004ea20008000800 */
[----:B----4-:R-:W-:-:S05]  /*12a0*/  HFMA2 R3, -RZ, RZ, 0, 0 ;  /* 0x00000000ff037431 */ /* 0x010fca00000001ff */
[----:B------:R4:W-:Y:S01]  /*12b0*/  STS.64 [UR4], R2 ;  /* 0x00000002ff007988 */ /* 0x0009e20008000a04 */
[----:B--2---:R-:W-:-:S05]  /*12c0*/  VIADD R4, R4, 0x1 ;  /* 0x0000000104047836 */ /* 0x004fca0000000000 */
[----:B------:R4:W-:Y:S02]  /*12d0*/  STS [UR4+0x8], R4 ;  /* 0x00000804ff007988 */ /* 0x0009e40008000804 */
.L_x_19:
[----:B------:R-:W-:Y:S05]  /*12e0*/  BSYNC.RECONVERGENT B0 ;  /* 0x0000000000007941 */ /* 0x000fea0003800200 */
.L_x_18:
[----:B------:R-:W2:Y:S08]  /*12f0*/  S2UR UR5, SR_CgaCtaId ;  /* 0x00000000000579c3 */ /* 0x000eb00000008800 */
[----:B------:R-:W-:Y:S06]  /*1300*/  BAR.SYNC.DEFER_BLOCKING 0x0 ;  /* 0x0000000000007b1d */ /* 0x000fec0000010000 */
[----:B------:R-:W-:-:S02]  /*1310*/  UMOV UR4, 0x400 ;  /* 0x0000040000047882 */ /* 0x000fc40000000000 */
[----:B--2---:R-:W-:-:S09]  /*1320*/  ULEA UR4, UR5, UR4, 0x18 ;  /* 0x0000000405047291 */ /* 0x004fd2000f8ec0ff */
[----:B0-----:R-:W0:Y:S02]  /*1330*/  LDS R5, [UR4] ;  /* 0x00000004ff057984 */ /* 0x001e240008000800 */
[----:B0-----:R-:W-:-:S13]  /*1340*/  ISETP.NE.AND P0, PT, R5, RZ, PT ;  /* 0x000000ff0500720c */ /* 0x001fda0003f05270 */
[----:B------:R-:W-:Y:S05]  /*1350*/  @P0 BRA `(.L_x_26) ;  /* 0xfffffff000cc0947 */ /* 0x000fea000383ffff */
[----:B------:R-:W0:Y:S01]  /*1360*/  LDS R5, [UR4+0x8] ;  /* 0x00000804ff057984 */ /* 0x000e220008000800 */
[----:B-1--4-:R-:W1:Y:S01]  /*1370*/  LDC.64 R2, c[0x0][0x398] ;  /* 0x0000e600ff027b82 */ /* 0x012e620000000a00 */
[----:B0-----:R-:W-:-:S05]  /*1380*/  IADD3 R5, PT, PT, R5, -0x1, RZ ;  /* 0xffffffff05057810 */ /* 0x001fca0007ffe0ff */
[----:B-1----:R-:W-:Y:S01]  /*1390*/  STG.E desc[UR6][R2.64], R5 ;  /* 0x0000000502007986 */ /* 0x002fe2000c101906 */
[----:B------:R-:W-:Y:S05]  /*13a0*/  EXIT ;  /* 0x000000000000794d */ /* 0x000fea0003800000 */
.L_x_27:
[----:B------:R-:W-:-:S00]  /*13b0*/  BRA `(.L_x_27) ;  /* 0xfffffffc00fc7947 */ /* 0x000fc0000383ffff */
[----:B------:R-:W-:-:S00]  /*13c0*/  NOP ;  /* 0x0000000000007918 */ /* 0x000fc00000000000 */
        /* <DEDUP_REMOVED lines=11> */
.L_x_28:


//--------------------- .nv.shared._Z7computePiS_S_S_S_S_i --------------------------
	.section	.nv.shared._Z7computePiS_S_S_S_S_i,"aw",@nobits
	.sectionflags	@""
	.align	4
.nv.shared._Z7computePiS_S_S_S_S_i:
	.zero		1036


//--------------------- .nv.shared.reserved.0     --------------------------
	.section	.nv.shared.reserved.0,"aw",@nobits
	.weak		__nv_reservedSMEM_offset_0_alias
	.size		__nv_reservedSMEM_offset_0_alias, 0, 64
	.other		__nv_reservedSMEM_offset_0_alias,@"STO_CUDA_RESERVED_SHARED STV_DEFAULT"
__nv_reservedSMEM_offset_0_alias:
	.zero		0
	.zero		64


//--------------------- .nv.constant0._Z7computePiS_S_S_S_S_i --------------------------
	.section	.nv.constant0._Z7computePiS_S_S_S_S_i,"a",@progbits
	.sectionflags	@""
	.align	4
.nv.constant0._Z7computePiS_S_S_S_S_i:
	.zero		948


//--------------------- SYMBOLS --------------------------

	.type		.nv.reservedSmem.offset0,@object
	.size		.nv.reservedSmem.offset0,0x4
	.type		.nv.reservedSmem.cap,@object
	.size		.nv.reservedSmem.cap,0x4
